//
// Generated by NVIDIA NVVM Compiler
//
// Compiler Build ID: CL-36424714
// Cuda compilation tools, release 13.0, V13.0.88
// Based on NVVM 20.0.0
//

.version 9.0
.target sm_100
.address_size 64

	// .globl	_Z22histogram_range_kernelPKhPjjjj
.extern .shared .align 16 .b8 s_hist[];

.visible .entry _Z22histogram_range_kernelPKhPjjjj(
	.param .u64 .ptr .align 1 _Z22histogram_range_kernelPKhPjjjj_param_0,
	.param .u64 .ptr .align 1 _Z22histogram_range_kernelPKhPjjjj_param_1,
	.param .u32 _Z22histogram_range_kernelPKhPjjjj_param_2,
	.param .u32 _Z22histogram_range_kernelPKhPjjjj_param_3,
	.param .u32 _Z22histogram_range_kernelPKhPjjjj_param_4
)
{
	.reg .pred 	%p<35>;
	.reg .b16 	%rs<6>;
	.reg .b32 	%r<162>;
	.reg .b64 	%rd<49>;

	ld.param.u64 	%rd28, [_Z22histogram_range_kernelPKhPjjjj_param_0];
	ld.param.u64 	%rd27, [_Z22histogram_range_kernelPKhPjjjj_param_1];
	ld.param.u32 	%r48, [_Z22histogram_range_kernelPKhPjjjj_param_2];
	ld.param.u32 	%r49, [_Z22histogram_range_kernelPKhPjjjj_param_3];
	ld.param.u32 	%r50, [_Z22histogram_range_kernelPKhPjjjj_param_4];
	cvta.to.global.u64 	%rd1, %rd28;
	mov.u32 	%r148, %tid.x;
	mov.u32 	%r2, %ntid.x;
	add.s32 	%r3, %r2, 31;
	shr.u32 	%r4, %r3, 5;
	mul.lo.s32 	%r5, %r50, %r4;
	setp.ge.u32 	%p1, %r148, %r5;
	@%p1 bra 	$L__BB0_3;
	mov.u32 	%r147, %r148;
$L__BB0_2:
	shl.b32 	%r51, %r147, 2;
	mov.u32 	%r52, s_hist;
	add.s32 	%r53, %r52, %r51;
	mov.b32 	%r54, 0;
	st.shared.u32 	[%r53], %r54;
	add.s32 	%r147, %r147, %r2;
	setp.lt.u32 	%p2, %r147, %r5;
	@%p2 bra 	$L__BB0_2;
$L__BB0_3:
	bar.sync 	0;
	mov.u32 	%r55, %ctaid.x;
	cvt.u64.u32 	%rd2, %r55;
	cvt.u64.u32 	%rd3, %r2;
	mul.wide.u32 	%rd29, %r55, %r2;
	cvt.u64.u32 	%rd4, %r148;
	add.s64 	%rd47, %rd29, %rd4;
	mov.u32 	%r56, %nctaid.x;
	cvt.u64.u32 	%rd6, %r56;
	mul.wide.u32 	%rd7, %r56, %r2;
	add.s32 	%r8, %r50, %r49;
	cvt.u64.u32 	%rd8, %r48;
	setp.ge.u64 	%p3, %rd47, %rd8;
	@%p3 bra 	$L__BB0_23;
	shr.u32 	%r57, %r148, 5;
	mul.lo.s32 	%r58, %r50, %r57;
	sub.s32 	%r9, %r58, %r49;
	add.s64 	%rd30, %rd6, %rd2;
	mad.lo.s64 	%rd31, %rd30, %rd3, %rd4;
	max.u64 	%rd32, %rd31, %rd8;
	setp.lt.u64 	%p4, %rd31, %rd8;
	selp.u64 	%rd9, 1, 0, %p4;
	add.s64 	%rd33, %rd31, %rd9;
	sub.s64 	%rd10, %rd32, %rd33;
	or.b64  	%rd34, %rd10, %rd7;
	and.b64  	%rd35, %rd34, -4294967296;
	setp.ne.s64 	%p5, %rd35, 0;
	@%p5 bra 	$L__BB0_6;
	cvt.u32.u64 	%r59, %rd7;
	cvt.u32.u64 	%r60, %rd10;
	div.u32 	%r61, %r60, %r59;
	cvt.u64.u32 	%rd44, %r61;
	bra.uni 	$L__BB0_7;
$L__BB0_6:
	div.u64 	%rd44, %rd10, %rd7;
$L__BB0_7:
	add.s64 	%rd14, %rd44, %rd9;
	and.b64  	%rd36, %rd14, 3;
	setp.eq.s64 	%p6, %rd36, 3;
	@%p6 bra 	$L__BB0_12;
	add.s64 	%rd38, %rd14, 1;
	and.b64  	%rd15, %rd38, 3;
	mov.b64 	%rd46, 0;
	mov.u32 	%r64, s_hist;
$L__BB0_9:
	.pragma "nounroll";
	add.s64 	%rd39, %rd1, %rd47;
	ld.global.nc.u8 	%rs1, [%rd39];
	cvt.u32.u8 	%r10, %rs1;
	setp.gt.u32 	%p7, %r49, %r10;
	setp.le.u32 	%p8, %r8, %r10;
	or.pred  	%p9, %p7, %p8;
	@%p9 bra 	$L__BB0_11;
	add.s32 	%r62, %r9, %r10;
	shl.b32 	%r63, %r62, 2;
	add.s32 	%r65, %r64, %r63;
	atom.shared.add.u32 	%r66, [%r65], 1;
$L__BB0_11:
	add.s64 	%rd47, %rd47, %rd7;
	add.s64 	%rd46, %rd46, 1;
	setp.ne.s64 	%p10, %rd46, %rd15;
	@%p10 bra 	$L__BB0_9;
$L__BB0_12:
	setp.lt.u64 	%p11, %rd14, 3;
	@%p11 bra 	$L__BB0_23;
	mov.u32 	%r69, s_hist;
$L__BB0_14:
	add.s64 	%rd22, %rd1, %rd47;
	ld.global.nc.u8 	%rs2, [%rd22];
	cvt.u32.u8 	%r11, %rs2;
	setp.gt.u32 	%p12, %r49, %r11;
	setp.le.u32 	%p13, %r8, %r11;
	or.pred  	%p14, %p12, %p13;
	@%p14 bra 	$L__BB0_16;
	add.s32 	%r67, %r9, %r11;
	shl.b32 	%r68, %r67, 2;
	add.s32 	%r70, %r69, %r68;
	atom.shared.add.u32 	%r71, [%r70], 1;
$L__BB0_16:
	add.s64 	%rd23, %rd22, %rd7;
	ld.global.nc.u8 	%rs3, [%rd23];
	cvt.u32.u8 	%r12, %rs3;
	setp.gt.u32 	%p15, %r49, %r12;
	setp.le.u32 	%p16, %r8, %r12;
	or.pred  	%p17, %p15, %p16;
	@%p17 bra 	$L__BB0_18;
	add.s32 	%r72, %r9, %r12;
	shl.b32 	%r73, %r72, 2;
	add.s32 	%r75, %r69, %r73;
	atom.shared.add.u32 	%r76, [%r75], 1;
$L__BB0_18:
	add.s64 	%rd24, %rd23, %rd7;
	ld.global.nc.u8 	%rs4, [%rd24];
	cvt.u32.u8 	%r13, %rs4;
	setp.gt.u32 	%p18, %r49, %r13;
	setp.le.u32 	%p19, %r8, %r13;
	or.pred  	%p20, %p18, %p19;
	@%p20 bra 	$L__BB0_20;
	add.s32 	%r77, %r9, %r13;
	shl.b32 	%r78, %r77, 2;
	add.s32 	%r80, %r69, %r78;
	atom.shared.add.u32 	%r81, [%r80], 1;
$L__BB0_20:
	add.s64 	%rd40, %rd24, %rd7;
	ld.global.nc.u8 	%rs5, [%rd40];
	cvt.u32.u8 	%r14, %rs5;
	setp.gt.u32 	%p21, %r49, %r14;
	setp.le.u32 	%p22, %r8, %r14;
	or.pred  	%p23, %p21, %p22;
	@%p23 bra 	$L__BB0_22;
	add.s32 	%r82, %r9, %r14;
	shl.b32 	%r83, %r82, 2;
	add.s32 	%r85, %r69, %r83;
	atom.shared.add.u32 	%r86, [%r85], 1;
$L__BB0_22:
	shl.b64 	%rd41, %rd7, 2;
	add.s64 	%rd47, %rd41, %rd47;
	setp.lt.u64 	%p24, %rd47, %rd8;
	@%p24 bra 	$L__BB0_14;
$L__BB0_23:
	bar.sync 	0;
	setp.ge.u32 	%p25, %r148, %r50;
	@%p25 bra 	$L__BB0_39;
	add.s32 	%r15, %r4, -1;
	and.b32  	%r87, %r4, 7;
	add.s32 	%r16, %r87, -1;
	and.b32  	%r17, %r4, 120;
	and.b32  	%r18, %r3, 224;
	and.b32  	%r19, %r3, 96;
	and.b32  	%r20, %r3, 32;
	and.b32  	%r89, %r4, 134217720;
	neg.s32 	%r21, %r89;
	shl.b32 	%r22, %r50, 5;
	shl.b32 	%r23, %r50, 2;
	cvta.to.global.u64 	%rd26, %rd27;
$L__BB0_25:
	setp.lt.u32 	%p26, %r15, 7;
	mov.b32 	%r156, 0;
	mov.u32 	%r161, %r156;
	@%p26 bra 	$L__BB0_28;
	shl.b32 	%r93, %r148, 2;
	mov.u32 	%r94, s_hist;
	add.s32 	%r149, %r94, %r93;
	mov.b32 	%r161, 0;
	mov.u32 	%r150, %r21;
$L__BB0_27:
	.pragma "nounroll";
	ld.shared.u32 	%r95, [%r149];
	add.s32 	%r96, %r95, %r161;
	add.s32 	%r97, %r149, %r23;
	ld.shared.u32 	%r98, [%r97];
	add.s32 	%r99, %r98, %r96;
	add.s32 	%r100, %r97, %r23;
	ld.shared.u32 	%r101, [%r100];
	add.s32 	%r102, %r101, %r99;
	add.s32 	%r103, %r100, %r23;
	ld.shared.u32 	%r104, [%r103];
	add.s32 	%r105, %r104, %r102;
	add.s32 	%r106, %r103, %r23;
	ld.shared.u32 	%r107, [%r106];
	add.s32 	%r108, %r107, %r105;
	add.s32 	%r109, %r106, %r23;
	ld.shared.u32 	%r110, [%r109];
	add.s32 	%r111, %r110, %r108;
	add.s32 	%r112, %r109, %r23;
	ld.shared.u32 	%r113, [%r112];
	add.s32 	%r114, %r113, %r111;
	add.s32 	%r115, %r112, %r23;
	ld.shared.u32 	%r116, [%r115];
	add.s32 	%r161, %r116, %r114;
	add.s32 	%r150, %r150, 8;
	add.s32 	%r149, %r149, %r22;
	setp.ne.s32 	%p27, %r150, 0;
	mov.u32 	%r156, %r17;
	@%p27 bra 	$L__BB0_27;
$L__BB0_28:
	setp.eq.s32 	%p28, %r18, 0;
	@%p28 bra 	$L__BB0_36;
	setp.lt.u32 	%p29, %r16, 3;
	@%p29 bra 	$L__BB0_31;
	mad.lo.s32 	%r118, %r156, %r50, %r148;
	shl.b32 	%r119, %r118, 2;
	mov.u32 	%r120, s_hist;
	add.s32 	%r121, %r120, %r119;
	ld.shared.u32 	%r122, [%r121];
	add.s32 	%r123, %r122, %r161;
	add.s32 	%r124, %r121, %r23;
	ld.shared.u32 	%r125, [%r124];
	add.s32 	%r126, %r125, %r123;
	add.s32 	%r127, %r124, %r23;
	ld.shared.u32 	%r128, [%r127];
	add.s32 	%r129, %r128, %r126;
	add.s32 	%r130, %r127, %r23;
	ld.shared.u32 	%r131, [%r130];
	add.s32 	%r161, %r131, %r129;
	add.s32 	%r156, %r156, 4;
$L__BB0_31:
	setp.eq.s32 	%p30, %r19, 0;
	@%p30 bra 	$L__BB0_36;
	setp.eq.s32 	%p31, %r19, 32;
	@%p31 bra 	$L__BB0_34;
	mad.lo.s32 	%r133, %r156, %r50, %r148;
	shl.b32 	%r134, %r133, 2;
	mov.u32 	%r135, s_hist;
	add.s32 	%r136, %r135, %r134;
	ld.shared.u32 	%r137, [%r136];
	add.s32 	%r138, %r137, %r161;
	add.s32 	%r139, %r136, %r23;
	ld.shared.u32 	%r140, [%r139];
	add.s32 	%r161, %r140, %r138;
	add.s32 	%r156, %r156, 2;
$L__BB0_34:
	setp.eq.s32 	%p32, %r20, 0;
	@%p32 bra 	$L__BB0_36;
	mad.lo.s32 	%r141, %r156, %r50, %r148;
	shl.b32 	%r142, %r141, 2;
	mov.u32 	%r143, s_hist;
	add.s32 	%r144, %r143, %r142;
	ld.shared.u32 	%r145, [%r144];
	add.s32 	%r161, %r145, %r161;
$L__BB0_36:
	setp.eq.s32 	%p33, %r161, 0;
	@%p33 bra 	$L__BB0_38;
	mul.wide.u32 	%rd42, %r148, 4;
	add.s64 	%rd43, %rd26, %rd42;
	atom.global.add.u32 	%r146, [%rd43], %r161;
$L__BB0_38:
	add.s32 	%r148, %r148, %r2;
	setp.lt.u32 	%p34, %r148, %r50;
	@%p34 bra 	$L__BB0_25;
$L__BB0_39:
	ret;

}


// ===== COMPILED SASS (sm_100) =====

	.target	sm_100

	.elftype	@"ET_EXEC"


//--------------------- .note.nv.tkinfo           --------------------------
	.section	.note.nv.tkinfo,"",@"SHT_NOTE"
	.sectionflags	@"SHF_NOTE_NV_TKINFO"
	.tkinfo
        /*0018*/ 	.word	0x00000002
        /*0030*/ 	.string	""
        /*0030*/ 	.string	"ptxas"
        /*0030*/ 	.string	"Cuda compilation tools, release 13.0, V13.0.88"
        /*0030*/ 	.string	"Build cuda_13.0.r13.0/compiler.36424714_0"
        /*0030*/ 	.string	"-arch sm_100 -m 64 "



//--------------------- .note.nv.cuinfo           --------------------------
	.section	.note.nv.cuinfo,"",@"SHT_NOTE"
	.sectionflags	@"SHF_NOTE_NV_CUINFO"
        /*0018*/ 	.short	0x0002
        /*001a*/ 	.short	0x0064
        /*001c*/ 	.short	0x0082
	.zero		2


//--------------------- .nv.info                  --------------------------
	.section	.nv.info,"",@"SHT_CUDA_INFO"
	.align	4


	//----- nvinfo : EIATTR_REGCOUNT
	.align		4
        /*0000*/ 	.byte	0x04, 0x2f
        /*0002*/ 	.short	(.L_1 - .L_0)
	.align		4
.L_0:
        /*0004*/ 	.word	index@(_Z22histogram_range_kernelPKhPjjjj)
        /*0008*/ 	.word	0x00000018


	//----- nvinfo : EIATTR_FRAME_SIZE
	.align		4
.L_1:
        /*000c*/ 	.byte	0x04, 0x11
        /*000e*/ 	.short	(.L_3 - .L_2)
	.align		4
.L_2:
        /*0010*/ 	.word	index@($__internal_0_$__cuda_sm20_div_u64)
        /*0014*/ 	.word	0x00000000


	//----- nvinfo : EIATTR_FRAME_SIZE
	.align		4
.L_3:
        /*0018*/ 	.byte	0x04, 0x11
        /*001a*/ 	.short	(.L_5 - .L_4)
	.align		4
.L_4:
        /*001c*/ 	.word	index@(_Z22histogram_range_kernelPKhPjjjj)
        /*0020*/ 	.word	0x00000000


	//----- nvinfo : EIATTR_MIN_STACK_SIZE
	.align		4
.L_5:
        /*0024*/ 	.byte	0x04, 0x12
        /*0026*/ 	.short	(.L_7 - .L_6)
	.align		4
.L_6:
        /*0028*/ 	.word	index@(_Z22histogram_range_kernelPKhPjjjj)
        /*002c*/ 	.word	0x00000000
.L_7:


//--------------------- .nv.compat                --------------------------
	.section	.nv.compat,"",@"SHT_CUDA_COMPAT_INFO"
	.align	4
        /*0000*/ 	.byte	0x02, 0x09, 0x00, 0x00, 0x02, 0x02, 0x01, 0x00, 0x02, 0x05, 0x05, 0x00, 0x03, 0x07, 0x01, 0x01
        /*0010*/ 	.byte	0x02, 0x03, 0x00, 0x00, 0x02, 0x06, 0x01, 0x00, 0x04, 0x0b, 0x08, 0x00, 0x09, 0x00, 0x00, 0x00
        /*0020*/ 	.byte	0x00, 0x00, 0x00, 0x00


//--------------------- .nv.info._Z22histogram_range_kernelPKhPjjjj --------------------------
	.section	.nv.info._Z22histogram_range_kernelPKhPjjjj,"",@"SHT_CUDA_INFO"
	.sectionflags	@""
	.align	4


	//----- nvinfo : EIATTR_CUDA_API_VERSION
	.align		4
        /*0000*/ 	.byte	0x04, 0x37
        /*0002*/ 	.short	(.L_9 - .L_8)
.L_8:
        /*0004*/ 	.word	0x00000082


	//----- nvinfo : EIATTR_KPARAM_INFO
	.align		4
.L_9:
        /*0008*/ 	.byte	0x04, 0x17
        /*000a*/ 	.short	(.L_11 - .L_10)
.L_10:
        /*000c*/ 	.word	0x00000000
        /*0010*/ 	.short	0x0004
        /*0012*/ 	.short	0x0018
        /*0014*/ 	.byte	0x00, 0xf0, 0x11, 0x00


	//----- nvinfo : EIATTR_KPARAM_INFO
	.align		4
.L_11:
        /*0018*/ 	.byte	0x04, 0x17
        /*001a*/ 	.short	(.L_13 - .L_12)
.L_12:
        /*001c*/ 	.word	0x00000000
        /*0020*/ 	.short	0x0003
        /*0022*/ 	.short	0x0014
        /*0024*/ 	.byte	0x00, 0xf0, 0x11, 0x00


	//----- nvinfo : EIATTR_KPARAM_INFO
	.align		4
.L_13:
        /*0028*/ 	.byte	0x04, 0x17
        /*002a*/ 	.short	(.L_15 - .L_14)
.L_14:
        /*002c*/ 	.word	0x00000000
        /*0030*/ 	.short	0x0002
        /*0032*/ 	.short	0x0010
        /*0034*/ 	.byte	0x00, 0xf0, 0x11, 0x00


	//----- nvinfo : EIATTR_KPARAM_INFO
	.align		4
.L_15:
        /*0038*/ 	.byte	0x04, 0x17
        /*003a*/ 	.short	(.L_17 - .L_16)
.L_16:
        /*003c*/ 	.word	0x00000000
        /*0040*/ 	.short	0x0001
        /*0042*/ 	.short	0x0008
        /*0044*/ 	.byte	0x00, 0xf5, 0x21, 0x00


	//----- nvinfo : EIATTR_KPARAM_INFO
	.align		4
.L_17:
        /*0048*/ 	.byte	0x04, 0x17
        /*004a*/ 	.short	(.L_19 - .L_18)
.L_18:
        /*004c*/ 	.word	0x00000000
        /*0050*/ 	.short	0x0000
        /*0052*/ 	.short	0x0000
        /*0054*/ 	.byte	0x00, 0xf5, 0x21, 0x00


	//----- nvinfo : EIATTR_SPARSE_MMA_MASK
	.align		4
.L_19:
        /*0058*/ 	.byte	0x03, 0x50
        /*005a*/ 	.short	0x0000


	//----- nvinfo : EIATTR_MAXREG_COUNT
	.align		4
        /*005c*/ 	.byte	0x03, 0x1b
        /*005e*/ 	.short	0x00ff


	//----- nvinfo : EIATTR_NUM_BARRIERS
	.align		4
        /*0060*/ 	.byte	0x02, 0x4c
        /*0062*/ 	.byte	0x01
	.zero		1


	//----- nvinfo : EIATTR_MERCURY_ISA_VERSION
	.align		4
        /*0064*/ 	.byte	0x03, 0x5f
        /*0066*/ 	.short	0x0101


	//----- nvinfo : EIATTR_VRC_CTA_INIT_COUNT
	.align		4
        /*0068*/ 	.byte	0x02, 0x4a
	.zero		1
	.zero		1


	//----- nvinfo : EIATTR_EXIT_INSTR_OFFSETS
	.align		4
        /*006c*/ 	.byte	0x04, 0x1c
        /*006e*/ 	.short	(.L_21 - .L_20)


	//   ....[0]....
.L_20:
        /*0070*/ 	.word	0x00000b60


	//   ....[1]....
        /*0074*/ 	.word	0x00001180


	//----- nvinfo : EIATTR_CRS_STACK_SIZE
	.align		4
.L_21:
        /*0078*/ 	.byte	0x04, 0x1e
        /*007a*/ 	.short	(.L_23 - .L_22)
.L_22:
        /*007c*/ 	.word	0x00000000


	//----- nvinfo : EIATTR_CBANK_PARAM_SIZE
	.align		4
.L_23:
        /*0080*/ 	.byte	0x03, 0x19
        /*0082*/ 	.short	0x001c


	//----- nvinfo : EIATTR_PARAM_CBANK
	.align		4
        /*0084*/ 	.byte	0x04, 0x0a
        /*0086*/ 	.short	(.L_25 - .L_24)
	.align		4
.L_24:
        /*0088*/ 	.word	index@(.nv.constant0._Z22histogram_range_kernelPKhPjjjj)
        /*008c*/ 	.short	0x0380
        /*008e*/ 	.short	0x001c


	//----- nvinfo : EIATTR_SW_WAR
	.align		4
.L_25:
        /*0090*/ 	.byte	0x04, 0x36
        /*0092*/ 	.short	(.L_27 - .L_26)
.L_26:
        /*0094*/ 	.word	0x00000008
.L_27:


//--------------------- .nv.callgraph             --------------------------
	.section	.nv.callgraph,"",@"SHT_CUDA_CALLGRAPH"
	.align	4
	.sectionentsize	8
	.align		4
        /*0000*/ 	.word	0x00000000
	.align		4
        /*0004*/ 	.word	0xffffffff
	.align		4
        /*0008*/ 	.word	0x00000000
	.align		4
        /*000c*/ 	.word	0xfffffffe
	.align		4
        /*0010*/ 	.word	0x00000000
	.align		4
        /*0014*/ 	.word	0xfffffffd
	.align		4
        /*0018*/ 	.word	0x00000000
	.align		4
        /*001c*/ 	.word	0xfffffffc


//--------------------- .text._Z22histogram_range_kernelPKhPjjjj --------------------------
	.section	.text._Z22histogram_range_kernelPKhPjjjj,"ax",@progbits
	.align	128
        .global         _Z22histogram_range_kernelPKhPjjjj
        .type           _Z22histogram_range_kernelPKhPjjjj,@function
        .size           _Z22histogram_range_kernelPKhPjjjj,(.L_x_31 - _Z22histogram_range_kernelPKhPjjjj)
        .other          _Z22histogram_range_kernelPKhPjjjj,@"STO_CUDA_ENTRY STV_DEFAULT"
_Z22histogram_range_kernelPKhPjjjj:
.text._Z22histogram_range_kernelPKhPjjjj:
[----:B------:R-:W-:Y:S01]  /*0000*/  LDC R1, c[0x0][0x37c] ;  /* 0x0000df00ff017b82 */ /* 0x000fe20000000800 */
[----:B------:R-:W0:Y:S01]  /*0010*/  LDCU UR10, c[0x0][0x360] ;  /* 0x00006c00ff0a77ac */ /* 0x000e220008000800 */
[----:B------:R-:W1:Y:S06]  /*0020*/  S2R R0, SR_TID.X ;  /* 0x0000000000007919 */ /* 0x000e6c0000002100 */
[----:B------:R-:W2:Y:S01]  /*0030*/  LDC R8, c[0x0][0x370] ;  /* 0x0000dc00ff087b82 */ /* 0x000ea20000000800 */
[----:B------:R-:W-:Y:S01]  /*0040*/  BSSY.RECONVERGENT B0, `(.L_x_0) ;  /* 0x0000016000007945 */ /* 0x000fe20003800200 */
[----:B------:R-:W3:Y:S01]  /*0050*/  LDCU UR6, c[0x0][0x398] ;  /* 0x00007300ff0677ac */ /* 0x000ee20008000800 */
[----:B------:R-:W4:Y:S01]  /*0060*/  S2R R5, SR_CTAID.X ;  /* 0x0000000000057919 */ /* 0x000f220000002500 */
[----:B------:R-:W1:Y:S01]  /*0070*/  LDCU UR8, c[0x0][0x390] ;  /* 0x00007200ff0877ac */ /* 0x000e620008000800 */
[----:B------:R-:W1:Y:S01]  /*0080*/  LDCU.64 UR12, c[0x0][0x358] ;  /* 0x00006b00ff0c77ac */ /* 0x000e620008000a00 */
[----:B------:R-:W1:Y:S01]  /*0090*/  LDCU UR9, c[0x0][0x394] ;  /* 0x00007280ff0977ac */ /* 0x000e620008000800 */
[----:B0-----:R-:W-:Y:S01]  /*00a0*/  UIADD3 UR7, UPT, UPT, UR10, 0x1f, URZ ;  /* 0x0000001f0a077890 */ /* 0x001fe2000fffe0ff */
[----:B------:R-:W0:Y:S03]  /*00b0*/  LDCU UR11, c[0x0][0x390] ;  /* 0x00007200ff0b77ac */ /* 0x000e260008000800 */
[----:B------:R-:W-:Y:S01]  /*00c0*/  USHF.R.U32.HI UR4, URZ, 0x5, UR7 ;  /* 0x00000005ff047899 */ /* 0x000fe20008011607 */
[----:B------:R-:W0:Y:S03]  /*00d0*/  LDCU.64 UR14, c[0x0][0x380] ;  /* 0x00007000ff0e77ac */ /* 0x000e260008000a00 */
[----:B---3--:R-:W-:-:S06]  /*00e0*/  UIMAD UR5, UR4, UR6, URZ ;  /* 0x00000006040572a4 */ /* 0x008fcc000f8e02ff */
[----:B-1----:R-:W-:-:S13]  /*00f0*/  ISETP.GE.U32.AND P0, PT, R0, UR5, PT ;  /* 0x0000000500007c0c */ /* 0x002fda000bf06070 */
[----:B0---4-:R-:W-:Y:S05]  /*0100*/  @P0 BRA `(.L_x_1) ;  /* 0x0000000000240947 */ /* 0x011fea0003800000 */
[----:B------:R-:W0:Y:S01]  /*0110*/  S2R R4, SR_CgaCtaId ;  /* 0x0000000000047919 */ /* 0x000e220000008800 */
[----:B------:R-:W-:Y:S01]  /*0120*/  MOV R3, 0x400 ;  /* 0x0000040000037802 */ /* 0x000fe20000000f00 */
[----:B------:R-:W-:-:S03]  /*0130*/  IMAD.MOV.U32 R2, RZ, RZ, R0 ;  /* 0x000000ffff027224 */ /* 0x000fc600078e0000 */
[----:B0-----:R-:W-:-:S07]  /*0140*/  LEA R3, R4, R3, 0x18 ;  /* 0x0000000304037211 */ /* 0x001fce00078ec0ff */
.L_x_2:
[C---:B------:R-:W-:Y:S02]  /*0150*/  IMAD R4, R2.reuse, 0x4, R3 ;  /* 0x0000000402047824 */ /* 0x040fe400078e0203 */
[----:B------:R-:W-:-:S03]  /*0160*/  VIADD R2, R2, UR10 ;  /* 0x0000000a02027c36 */ /* 0x000fc60008000000 */
[----:B------:R0:W-:Y:S02]  /*0170*/  STS [R4], RZ ;  /* 0x000000ff04007388 */ /* 0x0001e40000000800 */
[----:B------:R-:W-:-:S13]  /*0180*/  ISETP.GE.U32.AND P0, PT, R2, UR5, PT ;  /* 0x0000000502007c0c */ /* 0x000fda000bf06070 */
[----:B0-----:R-:W-:Y:S05]  /*0190*/  @!P0 BRA `(.L_x_2) ;  /* 0xfffffffc00ec8947 */ /* 0x001fea000383ffff */
.L_x_1:
[----:B------:R-:W-:Y:S05]  /*01a0*/  BSYNC.RECONVERGENT B0 ;  /* 0x0000000000007941 */ /* 0x000fea0003800200 */
.L_x_0:
[----:B------:R-:W-:Y:S01]  /*01b0*/  IMAD.MOV.U32 R2, RZ, RZ, R0 ;  /* 0x000000ffff027224 */ /* 0x000fe200078e0000 */
[----:B------:R-:W-:Y:S01]  /*01c0*/  BAR.SYNC.DEFER_BLOCKING 0x0 ;  /* 0x0000000000007b1d */ /* 0x000fe20000010000 */
[----:B------:R-:W-:Y:S02]  /*01d0*/  IMAD.MOV.U32 R3, RZ, RZ, RZ ;  /* 0x000000ffff037224 */ /* 0x000fe400078e00ff */
[----:B------:R-:W-:-:S03]  /*01e0*/  IMAD.WIDE.U32 R12, R5, UR10, R2 ;  /* 0x0000000a050c7c25 */ /* 0x000fc6000f8e0002 */
[----:B------:R-:W0:Y:S01]  /*01f0*/  LDCU.64 UR16, c[0x0][0x380] ;  /* 0x00007000ff1077ac */ /* 0x000e220008000a00 */
[----:B------:R-:W-:Y:S01]  /*0200*/  BSSY.RECONVERGENT B0, `(.L_x_3) ;  /* 0x0000092000007945 */ /* 0x000fe20003800200 */
[----:B------:R-:W-:-:S04]  /*0210*/  ISETP.GE.U32.AND P0, PT, R12, UR8, PT ;  /* 0x000000080c007c0c */ /* 0x000fc8000bf06070 */
[----:B------:R-:W-:-:S13]  /*0220*/  ISETP.GE.U32.AND.EX P0, PT, R13, RZ, PT, P0 ;  /* 0x000000ff0d00720c */ /* 0x000fda0003f06100 */
[----:B0-----:R-:W-:Y:S05]  /*0230*/  @P0 BRA `(.L_x_4) ;  /* 0x0000000800380947 */ /* 0x001fea0003800000 */
[----:B--2---:R-:W-:Y:S01]  /*0240*/  IADD3 R5, P0, PT, R5, R8, RZ ;  /* 0x0000000805057210 */ /* 0x004fe20007f1e0ff */
[----:B------:R-:W-:Y:S01]  /*0250*/  IMAD.MOV.U32 R3, RZ, RZ, RZ ;  /* 0x000000ffff037224 */ /* 0x000fe200078e00ff */
[----:B------:R-:W0:Y:S01]  /*0260*/  LDC R15, c[0x0][0x394] ;  /* 0x0000e500ff0f7b82 */ /* 0x000e220000000800 */
[----:B------:R-:W-:Y:S01]  /*0270*/  BSSY.RECONVERGENT B1, `(.L_x_5) ;  /* 0x000002e000017945 */ /* 0x000fe20003800200 */
[----:B------:R-:W-:Y:S02]  /*0280*/  IMAD.MOV.U32 R7, RZ, RZ, R13 ;  /* 0x000000ffff077224 */ /* 0x000fe400078e000d */
[----:B------:R-:W-:Y:S02]  /*0290*/  IMAD.X R4, RZ, RZ, RZ, P0 ;  /* 0x000000ffff047224 */ /* 0x000fe400000e06ff */
[----:B------:R-:W-:-:S04]  /*02a0*/  IMAD.WIDE.U32 R2, R5, UR10, R2 ;  /* 0x0000000a05027c25 */ /* 0x000fc8000f8e0002 */
[----:B------:R-:W-:Y:S01]  /*02b0*/  IMAD R5, R4, UR10, RZ ;  /* 0x0000000a04057c24 */ /* 0x000fe2000f8e02ff */
[C---:B------:R-:W-:Y:S02]  /*02c0*/  ISETP.GE.U32.AND P0, PT, R2.reuse, UR8, PT ;  /* 0x0000000802007c0c */ /* 0x040fe4000bf06070 */
[----:B------:R-:W-:Y:S01]  /*02d0*/  ISETP.GT.U32.AND P1, PT, R2, UR8, PT ;  /* 0x0000000802007c0c */ /* 0x000fe2000bf24070 */
[----:B------:R-:W-:Y:S02]  /*02e0*/  IMAD.IADD R4, R3, 0x1, R5 ;  /* 0x0000000103047824 */ /* 0x000fe400078e0205 */
[----:B------:R-:W-:-:S03]  /*02f0*/  IMAD.MOV.U32 R5, RZ, RZ, R12 ;  /* 0x000000ffff057224 */ /* 0x000fc600078e000c */
[C---:B------:R-:W-:Y:S02]  /*0300*/  ISETP.GE.U32.AND.EX P0, PT, R4.reuse, RZ, PT, P0 ;  /* 0x000000ff0400720c */ /* 0x040fe40003f06100 */
[----:B------:R-:W-:Y:S02]  /*0310*/  ISETP.GT.U32.AND.EX P1, PT, R4, RZ, PT, P1 ;  /* 0x000000ff0400720c */ /* 0x000fe40003f24110 */
[----:B------:R-:W-:Y:S02]  /*0320*/  SEL R6, RZ, 0x1, P0 ;  /* 0x00000001ff067807 */ /* 0x000fe40000000000 */
[----:B------:R-:W-:Y:S02]  /*0330*/  SEL R9, R2, UR8, P1 ;  /* 0x0000000802097c07 */ /* 0x000fe40008800000 */
[----:B------:R-:W-:Y:S02]  /*0340*/  SEL R11, R4, RZ, P1 ;  /* 0x000000ff040b7207 */ /* 0x000fe40000800000 */
[----:B------:R-:W-:Y:S01]  /*0350*/  IADD3 R9, P0, P1, R9, -R2, -R6 ;  /* 0x8000000209097210 */ /* 0x000fe2000791e806 */
[----:B------:R-:W-:-:S03]  /*0360*/  IMAD.WIDE.U32 R2, R8, UR10, RZ ;  /* 0x0000000a08027c25 */ /* 0x000fc6000f8e00ff */
[----:B------:R-:W-:-:S04]  /*0370*/  IADD3.X R11, PT, PT, R11, -0x1, ~R4, P0, P1 ;  /* 0xffffffff0b0b7810 */ /* 0x000fc800007e2c04 */
[----:B------:R-:W-:-:S04]  /*0380*/  LOP3.LUT R4, R11, R3, RZ, 0xfc, !PT ;  /* 0x000000030b047212 */ /* 0x000fc800078efcff */
[----:B------:R-:W-:Y:S02]  /*0390*/  ISETP.NE.U32.AND P0, PT, R4, RZ, PT ;  /* 0x000000ff0400720c */ /* 0x000fe40003f05070 */
[----:B------:R-:W-:-:S05]  /*03a0*/  SHF.R.U32.HI R4, RZ, 0x5, R0 ;  /* 0x00000005ff047819 */ /* 0x000fca0000011600 */
[----:B0-----:R-:W-:-:S06]  /*03b0*/  IMAD R4, R4, UR6, -R15 ;  /* 0x0000000604047c24 */ /* 0x001fcc000f8e0a0f */
[----:B------:R-:W-:Y:S05]  /*03c0*/  @P0 BRA `(.L_x_6) ;  /* 0x0000000000500947 */ /* 0x000fea0003800000 */
[----:B------:R-:W0:Y:S01]  /*03d0*/  I2F.U32.RP R8, R2 ;  /* 0x0000000200087306 */ /* 0x000e220000209000 */
[----:B------:R-:W-:Y:S01]  /*03e0*/  IMAD.MOV R13, RZ, RZ, -R2 ;  /* 0x000000ffff0d7224 */ /* 0x000fe200078e0a02 */
[----:B------:R-:W-:-:S06]  /*03f0*/  ISETP.NE.U32.AND P2, PT, R2, RZ, PT ;  /* 0x000000ff0200720c */ /* 0x000fcc0003f45070 */
[----:B0-----:R-:W0:Y:S02]  /*0400*/  MUFU.RCP R8, R8 ;  /* 0x0000000800087308 */ /* 0x001e240000001000 */
[----:B0-----:R-:W-:-:S06]  /*0410*/  VIADD R10, R8, 0xffffffe ;  /* 0x0ffffffe080a7836 */ /* 0x001fcc0000000000 */
[----:B------:R0:W1:Y:S02]  /*0420*/  F2I.FTZ.U32.TRUNC.NTZ R11, R10 ;  /* 0x0000000a000b7305 */ /* 0x000064000021f000 */
[----:B0-----:R-:W-:Y:S02]  /*0430*/  IMAD.MOV.U32 R10, RZ, RZ, RZ ;  /* 0x000000ffff0a7224 */ /* 0x001fe400078e00ff */
[----:B-1----:R-:W-:-:S04]  /*0440*/  IMAD R13, R13, R11, RZ ;  /* 0x0000000b0d0d7224 */ /* 0x002fc800078e02ff */
[----:B------:R-:W-:-:S06]  /*0450*/  IMAD.HI.U32 R12, R11, R13, R10 ;  /* 0x0000000d0b0c7227 */ /* 0x000fcc00078e000a */
[----:B------:R-:W-:-:S04]  /*0460*/  IMAD.HI.U32 R8, R12, R9, RZ ;  /* 0x000000090c087227 */ /* 0x000fc800078e00ff */
[----:B------:R-:W-:-:S04]  /*0470*/  IMAD.MOV R11, RZ, RZ, -R8 ;  /* 0x000000ffff0b7224 */ /* 0x000fc800078e0a08 */
[----:B------:R-:W-:-:S05]  /*0480*/  IMAD R9, R2, R11, R9 ;  /* 0x0000000b02097224 */ /* 0x000fca00078e0209 */
[----:B------:R-:W-:-:S13]  /*0490*/  ISETP.GE.U32.AND P0, PT, R9, R2, PT ;  /* 0x000000020900720c */ /* 0x000fda0003f06070 */
[----:B------:R-:W-:Y:S01]  /*04a0*/  @P0 IADD3 R9, PT, PT, -R2, R9, RZ ;  /* 0x0000000902090210 */ /* 0x000fe20007ffe1ff */
[----:B------:R-:W-:-:S03]  /*04b0*/  @P0 VIADD R8, R8, 0x1 ;  /* 0x0000000108080836 */ /* 0x000fc60000000000 */
[----:B------:R-:W-:Y:S01]  /*04c0*/  ISETP.GE.U32.AND P1, PT, R9, R2, PT ;  /* 0x000000020900720c */ /* 0x000fe20003f26070 */
[----:B------:R-:W-:-:S12]  /*04d0*/  IMAD.MOV.U32 R9, RZ, RZ, RZ ;  /* 0x000000ffff097224 */ /* 0x000fd800078e00ff */
[----:B------:R-:W-:Y:S01]  /*04e0*/  @P1 VIADD R8, R8, 0x1 ;  /* 0x0000000108081836 */ /* 0x000fe20000000000 */
[----:B------:R-:W-:Y:S01]  /*04f0*/  @!P2 LOP3.LUT R8, RZ, R2, RZ, 0x33, !PT ;  /* 0x00000002ff08a212 */ /* 0x000fe200078e33ff */
[----:B------:R-:W-:Y:S06]  /*0500*/  BRA `(.L_x_7) ;  /* 0x0000000000107947 */ /* 0x000fec0003800000 */
.L_x_6:
[----:B------:R-:W-:-:S07]  /*0510*/  MOV R8, 0x530 ;  /* 0x0000053000087802 */ /* 0x000fce0000000f00 */
[----:B------:R-:W-:Y:S05]  /*0520*/  CALL.REL.NOINC `($__internal_0_$__cuda_sm20_div_u64) ;  /* 0x0000000c00187944 */ /* 0x000fea0003c00000 */
[----:B------:R-:W-:Y:S02]  /*0530*/  IMAD.MOV.U32 R8, RZ, RZ, R10 ;  /* 0x000000ffff087224 */ /* 0x000fe400078e000a */
[----:B------:R-:W-:-:S07]  /*0540*/  IMAD.MOV.U32 R9, RZ, RZ, R11 ;  /* 0x000000ffff097224 */ /* 0x000fce00078e000b */
.L_x_7:
[----:B------:R-:W-:Y:S05]  /*0550*/  BSYNC.RECONVERGENT B1 ;  /* 0x0000000000017941 */ /* 0x000fea0003800200 */
.L_x_5:
[----:B------:R-:W0:Y:S01]  /*0560*/  LDC R10, c[0x0][0x394] ;  /* 0x0000e500ff0a7b82 */ /* 0x000e220000000800 */
[----:B------:R-:W-:Y:S01]  /*0570*/  IADD3 R12, P1, PT, R8, R6, RZ ;  /* 0x00000006080c7210 */ /* 0x000fe20007f3e0ff */
[----:B------:R-:W0:Y:S01]  /*0580*/  LDCU UR5, c[0x0][0x398] ;  /* 0x00007300ff0577ac */ /* 0x000e220008000800 */
[----:B------:R-:W-:Y:S02]  /*0590*/  BSSY.RECONVERGENT B1, `(.L_x_8) ;  /* 0x000001f000017945 */ /* 0x000fe40003800200 */
[----:B------:R-:W-:Y:S01]  /*05a0*/  LOP3.LUT R6, R12, 0x3, RZ, 0xc0, !PT ;  /* 0x000000030c067812 */ /* 0x000fe200078ec0ff */
[----:B------:R-:W-:-:S03]  /*05b0*/  IMAD.X R13, RZ, RZ, R9, P1 ;  /* 0x000000ffff0d7224 */ /* 0x000fc600008e0609 */
[----:B------:R-:W-:-:S04]  /*05c0*/  ISETP.NE.U32.AND P0, PT, R6, 0x3, PT ;  /* 0x000000030600780c */ /* 0x000fc80003f05070 */
[----:B------:R-:W-:Y:S01]  /*05d0*/  ISETP.NE.AND.EX P0, PT, RZ, RZ, PT, P0 ;  /* 0x000000ffff00720c */ /* 0x000fe20003f05300 */
[----:B0-----:R-:W-:-:S12]  /*05e0*/  VIADD R6, R10, UR5 ;  /* 0x000000050a067c36 */ /* 0x001fd80008000000 */
[----:B------:R-:W-:Y:S05]  /*05f0*/  @!P0 BRA `(.L_x_9) ;  /* 0x0000000000608947 */ /* 0x000fea0003800000 */
[----:B------:R-:W0:Y:S01]  /*0600*/  S2R R14, SR_CgaCtaId ;  /* 0x00000000000e7919 */ /* 0x000e220000008800 */
[----:B------:R-:W-:Y:S01]  /*0610*/  VIADD R8, R12, 0x1 ;  /* 0x000000010c087836 */ /* 0x000fe20000000000 */
[----:B------:R-:W-:Y:S02]  /*0620*/  MOV R9, 0x400 ;  /* 0x0000040000097802 */ /* 0x000fe40000000f00 */
[----:B------:R-:W-:Y:S02]  /*0630*/  CS2R R10, SRZ ;  /* 0x00000000000a7805 */ /* 0x000fe4000001ff00 */
[----:B------:R-:W-:Y:S02]  /*0640*/  LOP3.LUT R15, R8, 0x3, RZ, 0xc0, !PT ;  /* 0x00000003080f7812 */ /* 0x000fe400078ec0ff */
[----:B0-----:R-:W-:-:S07]  /*0650*/  LEA R17, R14, R9, 0x18 ;  /* 0x000000090e117211 */ /* 0x001fce00078ec0ff */
.L_x_12:
[----:B0-----:R-:W-:-:S04]  /*0660*/  IADD3 R8, P0, PT, R5, UR14, RZ ;  /* 0x0000000e05087c10 */ /* 0x001fc8000ff1e0ff */
[----:B------:R-:W-:-:S06]  /*0670*/  IADD3.X R9, PT, PT, R7, UR15, RZ, P0, !PT ;  /* 0x0000000f07097c10 */ /* 0x000fcc00087fe4ff */
[----:B------:R-:W2:Y:S01]  /*0680*/  LDG.E.U8.CONSTANT R9, desc[UR12][R8.64] ;  /* 0x0000000c08097981 */ /* 0x000ea2000c1e9100 */
[----:B------:R-:W-:Y:S01]  /*0690*/  IADD3 R10, P0, PT, R10, 0x1, RZ ;  /* 0x000000010a0a7810 */ /* 0x000fe20007f1e0ff */
[----:B------:R-:W-:Y:S01]  /*06a0*/  BSSY.RECONVERGENT B2, `(.L_x_10) ;  /* 0x000000b000027945 */ /* 0x000fe20003800200 */
[----:B------:R-:W-:Y:S02]  /*06b0*/  IADD3 R5, P2, PT, R2, R5, RZ ;  /* 0x0000000502057210 */ /* 0x000fe40007f5e0ff */
[----:B------:R-:W-:Y:S01]  /*06c0*/  ISETP.NE.U32.AND P1, PT, R10, R15, PT ;  /* 0x0000000f0a00720c */ /* 0x000fe20003f25070 */
[----:B------:R-:W-:-:S05]  /*06d0*/  IMAD.X R11, RZ, RZ, R11, P0 ;  /* 0x000000ffff0b7224 */ /* 0x000fca00000e060b */
[----:B------:R-:W-:Y:S02]  /*06e0*/  ISETP.NE.AND.EX P1, PT, R11, RZ, PT, P1 ;  /* 0x000000ff0b00720c */ /* 0x000fe40003f25310 */
[----:B--2---:R-:W-:-:S04]  /*06f0*/  ISETP.GT.U32.AND P0, PT, R6, R9, PT ;  /* 0x000000090600720c */ /* 0x004fc80003f04070 */
[----:B------:R-:W-:-:S13]  /*0700*/  ISETP.LT.U32.OR P0, PT, R9, UR9, !P0 ;  /* 0x0000000909007c0c */ /* 0x000fda000c701470 */
[----:B------:R-:W-:Y:S05]  /*0710*/  @P0 BRA `(.L_x_11) ;  /* 0x00000000000c0947 */ /* 0x000fea0003800000 */
[----:B------:R-:W-:-:S04]  /*0720*/  IMAD.IADD R8, R4, 0x1, R9 ;  /* 0x0000000104087824 */ /* 0x000fc800078e0209 */
[----:B------:R-:W-:-:S05]  /*0730*/  IMAD R8, R8, 0x4, R17 ;  /* 0x0000000408087824 */ /* 0x000fca00078e0211 */
[----:B------:R0:W-:Y:S02]  /*0740*/  ATOMS.POPC.INC.32 RZ, [R8+URZ] ;  /* 0x0000000008ff7f8c */ /* 0x0001e4000d8000ff */
.L_x_11:
[----:B------:R-:W-:Y:S05]  /*0750*/  BSYNC.RECONVERGENT B2 ;  /* 0x0000000000027941 */ /* 0x000fea0003800200 */
.L_x_10:
[----:B------:R-:W-:Y:S01]  /*0760*/  IADD3.X R7, PT, PT, R3, R7, RZ, P2, !PT ;  /* 0x0000000703077210 */ /* 0x000fe200017fe4ff */
[----:B------:R-:W-:Y:S06]  /*0770*/  @P1 BRA `(.L_x_12) ;  /* 0xfffffffc00b81947 */ /* 0x000fec000383ffff */
.L_x_9:
[----:B------:R-:W-:Y:S05]  /*0780*/  BSYNC.RECONVERGENT B1 ;  /* 0x0000000000017941 */ /* 0x000fea0003800200 */
.L_x_8:
[----:B------:R-:W-:-:S04]  /*0790*/  ISETP.GE.U32.AND P0, PT, R12, 0x3, PT ;  /* 0x000000030c00780c */ /* 0x000fc80003f06070 */
[----:B------:R-:W-:-:S13]  /*07a0*/  ISETP.GE.U32.AND.EX P0, PT, R13, RZ, PT, P0 ;  /* 0x000000ff0d00720c */ /* 0x000fda0003f06100 */
[----:B------:R-:W-:Y:S05]  /*07b0*/  @!P0 BRA `(.L_x_4) ;  /* 0x0000000000d88947 */ /* 0x000fea0003800000 */
[----:B------:R-:W1:Y:S01]  /*07c0*/  S2R R9, SR_CgaCtaId ;  /* 0x0000000000097919 */ /* 0x000e620000008800 */
[----:B------:R-:W2:Y:S01]  /*07d0*/  LDC R13, c[0x0][0x394] ;  /* 0x0000e500ff0d7b82 */ /* 0x000ea20000000800 */
[----:B------:R-:W-:Y:S02]  /*07e0*/  MOV R12, 0x400 ;  /* 0x00000400000c7802 */ /* 0x000fe40000000f00 */
[----:B------:R-:W-:Y:S02]  /*07f0*/  SHF.L.U64.HI R14, R2, 0x2, R3 ;  /* 0x00000002020e7819 */ /* 0x000fe40000010203 */
[----:B-1----:R-:W-:-:S07]  /*0800*/  LEA R12, R9, R12, 0x18 ;  /* 0x0000000c090c7211 */ /* 0x002fce00078ec0ff */
.L_x_21:
[----:B------:R-:W-:-:S04]  /*0810*/  IADD3 R16, P0, PT, R5, UR16, RZ ;  /* 0x0000001005107c10 */ /* 0x000fc8000ff1e0ff */
[----:B------:R-:W-:Y:S02]  /*0820*/  IADD3.X R17, PT, PT, R7, UR17, RZ, P0, !PT ;  /* 0x0000001107117c10 */ /* 0x000fe400087fe4ff */
[----:B------:R-:W-:-:S05]  /*0830*/  IADD3 R18, P0, PT, R2, R16, RZ ;  /* 0x0000001002127210 */ /* 0x000fca0007f1e0ff */
[C---:B------:R-:W-:Y:S01]  /*0840*/  IMAD.X R19, R3.reuse, 0x1, R17, P0 ;  /* 0x0000000103137824 */ /* 0x040fe200000e0611 */
[C---:B0-----:R-:W-:Y:S01]  /*0850*/  IADD3 R8, P0, PT, R2.reuse, R18, RZ ;  /* 0x0000001202087210 */ /* 0x041fe20007f1e0ff */
[----:B---3--:R-:W3:Y:S04]  /*0860*/  LDG.E.U8.CONSTANT R17, desc[UR12][R16.64] ;  /* 0x0000000c10117981 */ /* 0x008ee8000c1e9100 */
[C---:B-12---:R-:W-:Y:S01]  /*0870*/  IMAD.X R9, R3.reuse, 0x1, R19, P0 ;  /* 0x0000000103097824 */ /* 0x046fe200000e0613 */
[----:B------:R-:W-:Y:S01]  /*0880*/  IADD3 R10, P0, PT, R2, R8, RZ ;  /* 0x00000008020a7210 */ /* 0x000fe20007f1e0ff */
[----:B------:R-:W4:Y:S04]  /*0890*/  LDG.E.U8.CONSTANT R19, desc[UR12][R18.64] ;  /* 0x0000000c12137981 */ /* 0x000f28000c1e9100 */
[----:B------:R-:W-:Y:S01]  /*08a0*/  IMAD.X R11, R3, 0x1, R9, P0 ;  /* 0x00000001030b7824 */ /* 0x000fe200000e0609 */
[----:B------:R-:W5:Y:S05]  /*08b0*/  LDG.E.U8.CONSTANT R15, desc[UR12][R8.64] ;  /* 0x0000000c080f7981 */ /* 0x000f6a000c1e9100 */
[----:B------:R-:W5:Y:S01]  /*08c0*/  LDG.E.U8.CONSTANT R11, desc[UR12][R10.64] ;  /* 0x0000000c0a0b7981 */ /* 0x000f62000c1e9100 */
[----:B------:R-:W-:Y:S01]  /*08d0*/  BSSY.RECONVERGENT B1, `(.L_x_13) ;  /* 0x000000d000017945 */ /* 0x000fe20003800200 */
[----:B---3--:R-:W-:-:S04]  /*08e0*/  ISETP.GT.U32.AND P2, PT, R6, R17, PT ;  /* 0x000000110600720c */ /* 0x008fc80003f44070 */
[----:B--2---:R-:W-:Y:S02]  /*08f0*/  ISETP.LT.U32.OR P2, PT, R17, R13, !P2 ;  /* 0x0000000d1100720c */ /* 0x004fe40005741470 */
[C---:B----4-:R-:W-:Y:S02]  /*0900*/  ISETP.GT.U32.AND P0, PT, R6.reuse, R19, PT ;  /* 0x000000130600720c */ /* 0x050fe40003f04070 */
[C---:B-----5:R-:W-:Y:S02]  /*0910*/  ISETP.GT.U32.AND P3, PT, R6.reuse, R15, PT ;  /* 0x0000000f0600720c */ /* 0x060fe40003f64070 */
[----:B------:R-:W-:Y:S02]  /*0920*/  ISETP.GT.U32.AND P1, PT, R6, R11, PT ;  /* 0x0000000b0600720c */ /* 0x000fe40003f24070 */
[-C--:B------:R-:W-:Y:S02]  /*0930*/  ISETP.LT.U32.OR P0, PT, R19, R13.reuse, !P0 ;  /* 0x0000000d1300720c */ /* 0x080fe40004701470 */
[----:B------:R-:W-:-:S02]  /*0940*/  ISETP.LT.U32.OR P3, PT, R15, R13, !P3 ;  /* 0x0000000d0f00720c */ /* 0x000fc40005f61470 */
[----:B------:R-:W-:Y:S01]  /*0950*/  ISETP.LT.U32.OR P1, PT, R11, R13, !P1 ;  /* 0x0000000d0b00720c */ /* 0x000fe20004f21470 */
[----:B------:R-:W-:-:S12]  /*0960*/  @P2 BRA `(.L_x_14) ;  /* 0x00000000000c2947 */ /* 0x000fd80003800000 */
[----:B------:R-:W-:-:S04]  /*0970*/  IMAD.IADD R9, R4, 0x1, R17 ;  /* 0x0000000104097824 */ /* 0x000fc800078e0211 */
[----:B------:R-:W-:-:S05]  /*0980*/  IMAD R9, R9, 0x4, R12 ;  /* 0x0000000409097824 */ /* 0x000fca00078e020c */
[----:B------:R0:W-:Y:S02]  /*0990*/  ATOMS.POPC.INC.32 RZ, [R9+URZ] ;  /* 0x0000000009ff7f8c */ /* 0x0001e4000d8000ff */
.L_x_14:
[----:B------:R-:W-:Y:S05]  /*09a0*/  BSYNC.RECONVERGENT B1 ;  /* 0x0000000000017941 */ /* 0x000fea0003800200 */
.L_x_13:
[----:B------:R-:W-:Y:S04]  /*09b0*/  BSSY.RECONVERGENT B1, `(.L_x_15) ;  /* 0x0000005000017945 */ /* 0x000fe80003800200 */
[----:B------:R-:W-:Y:S05]  /*09c0*/  @P0 BRA `(.L_x_16) ;  /* 0x00000000000c0947 */ /* 0x000fea0003800000 */
[----:B0-----:R-:W-:-:S04]  /*09d0*/  IMAD.IADD R9, R4, 0x1, R19 ;  /* 0x0000000104097824 */ /* 0x001fc800078e0213 */
[----:B------:R-:W-:-:S05]  /*09e0*/  IMAD R9, R9, 0x4, R12 ;  /* 0x0000000409097824 */ /* 0x000fca00078e020c */
[----:B------:R1:W-:Y:S02]  /*09f0*/  ATOMS.POPC.INC.32 RZ, [R9+URZ] ;  /* 0x0000000009ff7f8c */ /* 0x0003e4000d8000ff */
.L_x_16:
[----:B------:R-:W-:Y:S05]  /*0a00*/  BSYNC.RECONVERGENT B1 ;  /* 0x0000000000017941 */ /* 0x000fea0003800200 */
.L_x_15:
[----:B------:R-:W-:Y:S04]  /*0a10*/  BSSY.RECONVERGENT B1, `(.L_x_17) ;  /* 0x0000005000017945 */ /* 0x000fe80003800200 */
[----:B------:R-:W-:Y:S05]  /*0a20*/  @P3 BRA `(.L_x_18) ;  /* 0x00000000000c3947 */ /* 0x000fea0003800000 */
[----:B01----:R-:W-:-:S04]  /*0a30*/  IMAD.IADD R9, R4, 0x1, R15 ;  /* 0x0000000104097824 */ /* 0x003fc800078e020f */
[----:B------:R-:W-:-:S05]  /*0a40*/  IMAD R9, R9, 0x4, R12 ;  /* 0x0000000409097824 */ /* 0x000fca00078e020c */
[----:B------:R2:W-:Y:S02]  /*0a50*/  ATOMS.POPC.INC.32 RZ, [R9+URZ] ;  /* 0x0000000009ff7f8c */ /* 0x0005e4000d8000ff */
.L_x_18:
[----:B------:R-:W-:Y:S05]  /*0a60*/  BSYNC.RECONVERGENT B1 ;  /* 0x0000000000017941 */ /* 0x000fea0003800200 */
.L_x_17:
[----:B------:R-:W-:Y:S04]  /*0a70*/  BSSY.RECONVERGENT B1, `(.L_x_19) ;  /* 0x0000005000017945 */ /* 0x000fe80003800200 */
[----:B------:R-:W-:Y:S05]  /*0a80*/  @P1 BRA `(.L_x_20) ;  /* 0x00000000000c1947 */ /* 0x000fea0003800000 */
[----:B012---:R-:W-:-:S04]  /*0a90*/  IMAD.IADD R9, R4, 0x1, R11 ;  /* 0x0000000104097824 */ /* 0x007fc800078e020b */
[----:B------:R-:W-:-:S05]  /*0aa0*/  IMAD R9, R9, 0x4, R12 ;  /* 0x0000000409097824 */ /* 0x000fca00078e020c */
[----:B------:R3:W-:Y:S02]  /*0ab0*/  ATOMS.POPC.INC.32 RZ, [R9+URZ] ;  /* 0x0000000009ff7f8c */ /* 0x0007e4000d8000ff */
.L_x_20:
[----:B------:R-:W-:Y:S05]  /*0ac0*/  BSYNC.RECONVERGENT B1 ;  /* 0x0000000000017941 */ /* 0x000fea0003800200 */
.L_x_19:
[----:B------:R-:W-:-:S04]  /*0ad0*/  LEA R5, P0, R2, R5, 0x2 ;  /* 0x0000000502057211 */ /* 0x000fc800078010ff */
[----:B------:R-:W-:Y:S02]  /*0ae0*/  IADD3.X R7, PT, PT, R7, R14, RZ, P0, !PT ;  /* 0x0000000e07077210 */ /* 0x000fe400007fe4ff */
[----:B------:R-:W-:-:S04]  /*0af0*/  ISETP.GE.U32.AND P0, PT, R5, UR11, PT ;  /* 0x0000000b05007c0c */ /* 0x000fc8000bf06070 */
[----:B------:R-:W-:-:S13]  /*0b00*/  ISETP.GE.U32.AND.EX P0, PT, R7, RZ, PT, P0 ;  /* 0x000000ff0700720c */ /* 0x000fda0003f06100 */
[----:B------:R-:W-:Y:S05]  /*0b10*/  @!P0 BRA `(.L_x_21) ;  /* 0xfffffffc003c8947 */ /* 0x000fea000383ffff */
.L_x_4:
[----:B------:R-:W-:Y:S05]  /*0b20*/  BSYNC.RECONVERGENT B0 ;  /* 0x0000000000007941 */ /* 0x000fea0003800200 */
.L_x_3:
[----:B------:R-:W4:Y:S01]  /*0b30*/  LDCU UR5, c[0x0][0x398] ;  /* 0x00007300ff0577ac */ /* 0x000f220008000800 */
[----:B------:R-:W-:Y:S01]  /*0b40*/  BAR.SYNC.DEFER_BLOCKING 0x0 ;  /* 0x0000000000007b1d */ /* 0x000fe20000010000 */
[----:B----4-:R-:W-:-:S13]  /*0b50*/  ISETP.GE.U32.AND P0, PT, R0, UR5, PT ;  /* 0x0000000500007c0c */ /* 0x010fda000bf06070 */
[----:B------:R-:W-:Y:S05]  /*0b60*/  @P0 EXIT ;  /* 0x000000000000094d */ /* 0x000fea0003800000 */
[----:B------:R-:W-:Y:S02]  /*0b70*/  ULOP3.LUT UR5, UR4, 0x7, URZ, 0xc0, !UPT ;  /* 0x0000000704057892 */ /* 0x000fe4000f8ec0ff */
[----:B------:R-:W-:Y:S02]  /*0b80*/  UIADD3 UR6, UPT, UPT, UR4, -0x1, URZ ;  /* 0xffffffff04067890 */ /* 0x000fe4000fffe0ff */
[----:B------:R-:W-:Y:S02]  /*0b90*/  ULOP3.LUT UR8, UR4, 0x78, URZ, 0xc0, !UPT ;  /* 0x0000007804087892 */ /* 0x000fe4000f8ec0ff */
[----:B------:R-:W-:Y:S02]  /*0ba0*/  ULOP3.LUT UR4, UR4, 0x7fffff8, URZ, 0xc0, !UPT ;  /* 0x07fffff804047892 */ /* 0x000fe4000f8ec0ff */
[----:B------:R-:W-:Y:S02]  /*0bb0*/  UIADD3 UR5, UPT, UPT, UR5, -0x1, URZ ;  /* 0xffffffff05057890 */ /* 0x000fe4000fffe0ff */
[----:B------:R-:W-:-:S02]  /*0bc0*/  ULOP3.LUT UR9, UR7, 0x60, URZ, 0xc0, !UPT ;  /* 0x0000006007097892 */ /* 0x000fc4000f8ec0ff */
[----:B------:R-:W-:Y:S02]  /*0bd0*/  UIADD3 UR4, UPT, UPT, -UR4, URZ, URZ ;  /* 0x000000ff04047290 */ /* 0x000fe4000fffe1ff */
[----:B------:R-:W-:Y:S02]  /*0be0*/  UISETP.GE.U32.AND UP0, UPT, UR6, 0x7, UPT ;  /* 0x000000070600788c */ /* 0x000fe4000bf06070 */
[----:B------:R-:W-:-:S11]  /*0bf0*/  UISETP.GE.U32.AND UP1, UPT, UR5, 0x3, UPT ;  /* 0x000000030500788c */ /* 0x000fd6000bf26070 */
.L_x_29:
[----:B----4-:R-:W-:Y:S01]  /*0c00*/  CS2R R2, SRZ ;  /* 0x0000000000027805 */ /* 0x010fe2000001ff00 */
[----:B------:R-:W-:Y:S06]  /*0c10*/  BRA.U !UP0, `(.L_x_22) ;  /* 0x00000001087c7547 */ /* 0x000fec000b800000 */
[----:B------:R-:W4:Y:S01]  /*0c20*/  S2UR UR6, SR_CgaCtaId ;  /* 0x00000000000679c3 */ /* 0x000f220000008800 */
[----:B------:R-:W-:Y:S01]  /*0c30*/  UMOV UR5, 0x400 ;  /* 0x0000040000057882 */ /* 0x000fe20000000000 */
[----:B------:R-:W-:Y:S02]  /*0c40*/  IMAD.MOV.U32 R2, RZ, RZ, RZ ;  /* 0x000000ffff027224 */ /* 0x000fe400078e00ff */
[----:B------:R-:W-:-:S04]  /*0c50*/  IMAD.U32 R4, RZ, RZ, UR4 ;  /* 0x00000004ff047e24 */ /* 0x000fc8000f8e00ff */
[----:B------:R-:W0:Y:S01]  /*0c60*/  LDC R14, c[0x0][0x398] ;  /* 0x0000e600ff0e7b82 */ /* 0x000e220000000800 */
[----:B----4-:R-:W-:-:S06]  /*0c70*/  ULEA UR5, UR6, UR5, 0x18 ;  /* 0x0000000506057291 */ /* 0x010fcc000f8ec0ff */
[----:B------:R-:W-:-:S07]  /*0c80*/  LEA R3, R0, UR5, 0x2 ;  /* 0x0000000500037c11 */ /* 0x000fce000f8e10ff */
.L_x_23:
[----:B0-----:R-:W-:Y:S01]  /*0c90*/  IMAD R6, R14, 0x4, R3 ;  /* 0x000000040e067824 */ /* 0x001fe200078e0203 */
[----:B------:R0:W-:Y:S01]  /*0ca0*/  LDS R5, [R3] ;  /* 0x0000000003057984 */ /* 0x0001e20000000800 */
[----:B------:R-:W-:Y:S02]  /*0cb0*/  VIADD R4, R4, 0x8 ;  /* 0x0000000804047836 */ /* 0x000fe40000000000 */
[----:B------:R-:W-:Y:S02]  /*0cc0*/  IMAD R7, R14, 0x4, R6 ;  /* 0x000000040e077824 */ /* 0x000fe400078e0206 */
[----:B------:R-:W4:Y:S01]  /*0cd0*/  LDS R6, [R6] ;  /* 0x0000000006067984 */ /* 0x000f220000000800 */
[----:B------:R-:W-:Y:S01]  /*0ce0*/  ISETP.NE.AND P0, PT, R4, RZ, PT ;  /* 0x000000ff0400720c */ /* 0x000fe20003f05270 */
[C---:B-123--:R-:W-:Y:S02]  /*0cf0*/  IMAD R9, R14.reuse, 0x4, R7 ;  /* 0x000000040e097824 */ /* 0x04efe400078e0207 */
[----:B------:R-:W-:Y:S01]  /*0d00*/  LDS R8, [R7] ;  /* 0x0000000007087984 */ /* 0x000fe20000000800 */
[----:B0-----:R-:W-:-:S02]  /*0d10*/  IMAD R3, R14, 0x20, R3 ;  /* 0x000000200e037824 */ /* 0x001fc400078e0203 */
[C---:B------:R-:W-:Y:S02]  /*0d20*/  IMAD R10, R14.reuse, 0x4, R9 ;  /* 0x000000040e0a7824 */ /* 0x040fe400078e0209 */
[----:B------:R-:W0:Y:S02]  /*0d30*/  LDS R9, [R9] ;  /* 0x0000000009097984 */ /* 0x000e240000000800 */
[C---:B------:R-:W-:Y:S02]  /*0d40*/  IMAD R11, R14.reuse, 0x4, R10 ;  /* 0x000000040e0b7824 */ /* 0x040fe400078e020a */
[----:B------:R-:W-:Y:S02]  /*0d50*/  LDS R10, [R10] ;  /* 0x000000000a0a7984 */ /* 0x000fe40000000800 */
[C---:B------:R-:W-:Y:S02]  /*0d60*/  IMAD R12, R14.reuse, 0x4, R11 ;  /* 0x000000040e0c7824 */ /* 0x040fe400078e020b */
[----:B------:R-:W1:Y:S02]  /*0d70*/  LDS R11, [R11] ;  /* 0x000000000b0b7984 */ /* 0x000e640000000800 */
[----:B------:R-:W-:-:S02]  /*0d80*/  IMAD R13, R14, 0x4, R12 ;  /* 0x000000040e0d7824 */ /* 0x000fc400078e020c */
[----:B------:R-:W-:Y:S04]  /*0d90*/  LDS R12, [R12] ;  /* 0x000000000c0c7984 */ /* 0x000fe80000000800 */
[----:B------:R-:W2:Y:S01]  /*0da0*/  LDS R13, [R13] ;  /* 0x000000000d0d7984 */ /* 0x000ea20000000800 */
[----:B----4-:R-:W-:-:S04]  /*0db0*/  IADD3 R5, PT, PT, R6, R5, R2 ;  /* 0x0000000506057210 */ /* 0x010fc80007ffe002 */
[----:B0-----:R-:W-:-:S04]  /*0dc0*/  IADD3 R5, PT, PT, R9, R8, R5 ;  /* 0x0000000809057210 */ /* 0x001fc80007ffe005 */
[----:B-1----:R-:W-:-:S04]  /*0dd0*/  IADD3 R5, PT, PT, R11, R10, R5 ;  /* 0x0000000a0b057210 */ /* 0x002fc80007ffe005 */
[----:B--2---:R-:W-:Y:S01]  /*0de0*/  IADD3 R2, PT, PT, R13, R12, R5 ;  /* 0x0000000c0d027210 */ /* 0x004fe20007ffe005 */
[----:B------:R-:W-:Y:S06]  /*0df0*/  @P0 BRA `(.L_x_23) ;  /* 0xfffffffc00a40947 */ /* 0x000fec000383ffff */
[----:B------:R-:W-:-:S07]  /*0e00*/  MOV R3, UR8 ;  /* 0x0000000800037c02 */ /* 0x000fce0008000f00 */
.L_x_22:
[----:B------:R-:W-:-:S09]  /*0e10*/  ULOP3.LUT UP2, URZ, UR7, 0xe0, URZ, 0xc0, !UPT ;  /* 0x000000e007ff7892 */ /* 0x000fd2000f84c0ff */
[----:B------:R-:W-:Y:S05]  /*0e20*/  BRA.U !UP2, `(.L_x_24) ;  /* 0x000000010aa87547 */ /* 0x000fea000b800000 */
[----:B------:R-:W-:Y:S01]  /*0e30*/  UISETP.NE.AND UP2, UPT, UR9, URZ, UPT ;  /* 0x000000ff0900728c */ /* 0x000fe2000bf45270 */
[----:B------:R-:W-:Y:S10]  /*0e40*/  BRA.U !UP1, `(.L_x_25) ;  /* 0x0000000109407547 */ /* 0x000ff4000b800000 */
[----:B------:R-:W4:Y:S01]  /*0e50*/  S2UR UR6, SR_CgaCtaId ;  /* 0x00000000000679c3 */ /* 0x000f220000008800 */
[----:B------:R-:W-:-:S07]  /*0e60*/  UMOV UR5, 0x400 ;  /* 0x0000040000057882 */ /* 0x000fce0000000000 */
[----:B0123--:R-:W0:Y:S01]  /*0e70*/  LDC R9, c[0x0][0x398] ;  /* 0x0000e600ff097b82 */ /* 0x00fe220000000800 */
[----:B----4-:R-:W-:Y:S01]  /*0e80*/  ULEA UR5, UR6, UR5, 0x18 ;  /* 0x0000000506057291 */ /* 0x010fe2000f8ec0ff */
[C---:B0-----:R-:W-:Y:S02]  /*0e90*/  IMAD R4, R3.reuse, R9, R0 ;  /* 0x0000000903047224 */ /* 0x041fe400078e0200 */
[----:B------:R-:W-:-:S03]  /*0ea0*/  VIADD R3, R3, 0x4 ;  /* 0x0000000403037836 */ /* 0x000fc60000000000 */
[----:B------:R-:W-:-:S05]  /*0eb0*/  LEA R4, R4, UR5, 0x2 ;  /* 0x0000000504047c11 */ /* 0x000fca000f8e10ff */
[C---:B------:R-:W-:Y:S01]  /*0ec0*/  IMAD R6, R9.reuse, 0x4, R4 ;  /* 0x0000000409067824 */ /* 0x040fe200078e0204 */
[----:B------:R-:W-:Y:S03]  /*0ed0*/  LDS R5, [R4] ;  /* 0x0000000004057984 */ /* 0x000fe60000000800 */
[C---:B------:R-:W-:Y:S02]  /*0ee0*/  IMAD R7, R9.reuse, 0x4, R6 ;  /* 0x0000000409077824 */ /* 0x040fe400078e0206 */
[----:B------:R-:W0:Y:S02]  /*0ef0*/  LDS R6, [R6] ;  /* 0x0000000006067984 */ /* 0x000e240000000800 */
[----:B------:R-:W-:Y:S02]  /*0f00*/  IMAD R8, R9, 0x4, R7 ;  /* 0x0000000409087824 */ /* 0x000fe400078e0207 */
[----:B------:R-:W-:Y:S04]  /*0f10*/  LDS R7, [R7] ;  /* 0x0000000007077984 */ /* 0x000fe80000000800 */
[----:B------:R-:W1:Y:S01]  /*0f20*/  LDS R8, [R8] ;  /* 0x0000000008087984 */ /* 0x000e620000000800 */
[----:B0-----:R-:W-:-:S04]  /*0f30*/  IADD3 R2, PT, PT, R6, R5, R2 ;  /* 0x0000000506027210 */ /* 0x001fc80007ffe002 */
[----:B-1----:R-:W-:-:S07]  /*0f40*/  IADD3 R2, PT, PT, R8, R7, R2 ;  /* 0x0000000708027210 */ /* 0x002fce0007ffe002 */
.L_x_25:
[----:B------:R-:W-:Y:S05]  /*0f50*/  BRA.U !UP2, `(.L_x_24) ;  /* 0x000000010a5c7547 */ /* 0x000fea000b800000 */
[----:B------:R-:W-:Y:S02]  /*0f60*/  UISETP.NE.AND UP2, UPT, UR9, 0x20, UPT ;  /* 0x000000200900788c */ /* 0x000fe4000bf45270 */
[----:B------:R-:W-:-:S07]  /*0f70*/  ULOP3.LUT UP3, URZ, UR7, 0x20, URZ, 0xc0, !UPT ;  /* 0x0000002007ff7892 */ /* 0x000fce000f86c0ff */
[----:B------:R-:W-:Y:S05]  /*0f80*/  BRA.U !UP2, `(.L_x_26) ;  /* 0x000000010a2c7547 */ /* 0x000fea000b800000 */
[----:B------:R-:W4:Y:S01]  /*0f90*/  S2UR UR6, SR_CgaCtaId ;  /* 0x00000000000679c3 */ /* 0x000f220000008800 */
[----:B------:R-:W-:-:S07]  /*0fa0*/  UMOV UR5, 0x400 ;  /* 0x0000040000057882 */ /* 0x000fce0000000000 */
[----:B------:R-:W5:Y:S01]  /*0fb0*/  LDC R4, c[0x0][0x398] ;  /* 0x0000e600ff047b82 */ /* 0x000f620000000800 */
[----:B----4-:R-:W-:Y:S01]  /*0fc0*/  ULEA UR5, UR6, UR5, 0x18 ;  /* 0x0000000506057291 */ /* 0x010fe2000f8ec0ff */
[C---:B-----5:R-:W-:Y:S02]  /*0fd0*/  IMAD R5, R3.reuse, R4, R0 ;  /* 0x0000000403057224 */ /* 0x060fe400078e0200 */
[----:B------:R-:W-:-:S03]  /*0fe0*/  VIADD R3, R3, 0x2 ;  /* 0x0000000203037836 */ /* 0x000fc60000000000 */
[----:B------:R-:W-:-:S05]  /*0ff0*/  LEA R5, R5, UR5, 0x2 ;  /* 0x0000000505057c11 */ /* 0x000fca000f8e10ff */
[----:B------:R-:W-:Y:S02]  /*1000*/  IMAD R4, R4, 0x4, R5 ;  /* 0x0000000404047824 */ /* 0x000fe400078e0205 */
[----:B------:R-:W-:Y:S04]  /*1010*/  LDS R5, [R5] ;  /* 0x0000000005057984 */ /* 0x000fe80000000800 */
[----:B------:R-:W4:Y:S02]  /*1020*/  LDS R4, [R4] ;  /* 0x0000000004047984 */ /* 0x000f240000000800 */
[----:B----4-:R-:W-:-:S07]  /*1030*/  IADD3 R2, PT, PT, R4, R5, R2 ;  /* 0x0000000504027210 */ /* 0x010fce0007ffe002 */
.L_x_26:
[----:B------:R-:W-:Y:S05]  /*1040*/  BRA.U !UP3, `(.L_x_24) ;  /* 0x000000010b207547 */ /* 0x000fea000b800000 */
[----:B------:R-:W4:Y:S01]  /*1050*/  S2UR UR6, SR_CgaCtaId ;  /* 0x00000000000679c3 */ /* 0x000f220000008800 */
[----:B------:R-:W5:Y:S01]  /*1060*/  LDCU UR11, c[0x0][0x398] ;  /* 0x00007300ff0b77ac */ /* 0x000f620008000800 */
[----:B------:R-:W-:Y:S01]  /*1070*/  UMOV UR5, 0x400 ;  /* 0x0000040000057882 */ /* 0x000fe20000000000 */
[----:B-----5:R-:W-:Y:S01]  /*1080*/  IMAD R3, R3, UR11, R0 ;  /* 0x0000000b03037c24 */ /* 0x020fe2000f8e0200 */
[----:B----4-:R-:W-:-:S06]  /*1090*/  ULEA UR5, UR6, UR5, 0x18 ;  /* 0x0000000506057291 */ /* 0x010fcc000f8ec0ff */
[----:B------:R-:W-:-:S06]  /*10a0*/  LEA R3, R3, UR5, 0x2 ;  /* 0x0000000503037c11 */ /* 0x000fcc000f8e10ff */
[----:B------:R-:W4:Y:S02]  /*10b0*/  LDS R3, [R3] ;  /* 0x0000000003037984 */ /* 0x000f240000000800 */
[----:B----4-:R-:W-:-:S07]  /*10c0*/  IMAD.IADD R2, R2, 0x1, R3 ;  /* 0x0000000102027824 */ /* 0x010fce00078e0203 */
.L_x_24:
[----:B------:R-:W-:Y:S01]  /*10d0*/  ISETP.NE.AND P0, PT, R2, RZ, PT ;  /* 0x000000ff0200720c */ /* 0x000fe20003f05270 */
[----:B------:R-:W-:-:S12]  /*10e0*/  BSSY.RECONVERGENT B0, `(.L_x_27) ;  /* 0x0000005000007945 */ /* 0x000fd80003800200 */
[----:B------:R-:W-:Y:S05]  /*10f0*/  @!P0 BRA `(.L_x_28) ;  /* 0x00000000000c8947 */ /* 0x000fea0003800000 */
[----:B------:R-:W4:Y:S02]  /*1100*/  LDC.64 R4, c[0x0][0x388] ;  /* 0x0000e200ff047b82 */ /* 0x000f240000000a00 */
[----:B----4-:R-:W-:-:S05]  /*1110*/  IMAD.WIDE.U32 R4, R0, 0x4, R4 ;  /* 0x0000000400047825 */ /* 0x010fca00078e0004 */
[----:B------:R4:W-:Y:S02]  /*1120*/  REDG.E.ADD.STRONG.GPU desc[UR12][R4.64], R2 ;  /* 0x000000020400798e */ /* 0x0009e4000c12e10c */
.L_x_28:
[----:B------:R-:W-:Y:S05]  /*1130*/  BSYNC.RECONVERGENT B0 ;  /* 0x0000000000007941 */ /* 0x000fea0003800200 */
.L_x_27:
[----:B------:R-:W5:Y:S01]  /*1140*/  LDCU UR5, c[0x0][0x398] ;  /* 0x00007300ff0577ac */ /* 0x000f620008000800 */
[----:B------:R-:W-:-:S05]  /*1150*/  VIADD R0, R0, UR10 ;  /* 0x0000000a00007c36 */ /* 0x000fca0008000000 */
[----:B-----5:R-:W-:-:S13]  /*1160*/  ISETP.GE.U32.AND P0, PT, R0, UR5, PT ;  /* 0x0000000500007c0c */ /* 0x020fda000bf06070 */
[----:B------:R-:W-:Y:S05]  /*1170*/  @!P0 BRA `(.L_x_29) ;  /* 0xfffffff800a08947 */ /* 0x000fea000383ffff */
[----:B------:R-:W-:Y:S05]  /*1180*/  EXIT ;  /* 0x000000000000794d */ /* 0x000fea0003800000 */
        .weak           $__internal_0_$__cuda_sm20_div_u64
        .type           $__internal_0_$__cuda_sm20_div_u64,@function
        .size           $__internal_0_$__cuda_sm20_div_u64,(.L_x_31 - $__internal_0_$__cuda_sm20_div_u64)
$__internal_0_$__cuda_sm20_div_u64:
[----:B------:R-:W0:Y:S08]  /*1190*/  I2F.U64.RP R10, R2 ;  /* 0x00000002000a7312 */ /* 0x000e300000309000 */
[----:B0-----:R-:W0:Y:S02]  /*11a0*/  MUFU.RCP R10, R10 ;  /* 0x0000000a000a7308 */ /* 0x001e240000001000 */
[----:B0-----:R-:W-:-:S06]  /*11b0*/  VIADD R12, R10, 0x1ffffffe ;  /* 0x1ffffffe0a0c7836 */ /* 0x001fcc0000000000 */
[----:B------:R-:W0:Y:S02]  /*11c0*/  F2I.U64.TRUNC R12, R12 ;  /* 0x0000000c000c7311 */ /* 0x000e24000020d800 */
[----:B0-----:R-:W-:-:S04]  /*11d0*/  IMAD.WIDE.U32 R14, R12, R2, RZ ;  /* 0x000000020c0e7225 */ /* 0x001fc800078e00ff */
[----:B------:R-:W-:Y:S01]  /*11e0*/  IMAD R15, R12, R3, R15 ;  /* 0x000000030c0f7224 */ /* 0x000fe200078e020f */
[----:B------:R-:W-:-:S03]  /*11f0*/  IADD3 R17, P0, PT, RZ, -R14, RZ ;  /* 0x8000000eff117210 */ /* 0x000fc60007f1e0ff */
[----:B------:R-:W-:Y:S02]  /*1200*/  IMAD R15, R13, R2, R15 ;  /* 0x000000020d0f7224 */ /* 0x000fe400078e020f */
[----:B------:R-:W-:-:S04]  /*1210*/  IMAD.HI.U32 R14, R12, R17, RZ ;  /* 0x000000110c0e7227 */ /* 0x000fc800078e00ff */
[----:B------:R-:W-:Y:S02]  /*1220*/  IMAD.X R19, RZ, RZ, ~R15, P0 ;  /* 0x000000ffff137224 */ /* 0x000fe400000e0e0f */
[----:B------:R-:W-:Y:S02]  /*1230*/  IMAD.MOV.U32 R15, RZ, RZ, R12 ;  /* 0x000000ffff0f7224 */ /* 0x000fe400078e000c */
[-C--:B------:R-:W-:Y:S02]  /*1240*/  IMAD R21, R13, R19.reuse, RZ ;  /* 0x000000130d157224 */ /* 0x080fe400078e02ff */
[----:B------:R-:W-:-:S04]  /*1250*/  IMAD.WIDE.U32 R14, P0, R12, R19, R14 ;  /* 0x000000130c0e7225 */ /* 0x000fc8000780000e */
[----:B------:R-:W-:-:S04]  /*1260*/  IMAD.HI.U32 R19, R13, R19, RZ ;  /* 0x000000130d137227 */ /* 0x000fc800078e00ff */
[----:B------:R-:W-:Y:S01]  /*1270*/  IMAD.HI.U32 R14, P1, R13, R17, R14 ;  /* 0x000000110d0e7227 */ /* 0x000fe2000782000e */
[----:B------:R-:W-:-:S04]  /*1280*/  IADD3.X R10, PT, PT, R19, R13, RZ, P0, !PT ;  /* 0x0000000d130a7210 */ /* 0x000fc800007fe4ff */
[----:B------:R-:W-:-:S04]  /*1290*/  IADD3 R15, P2, PT, R21, R14, RZ ;  /* 0x0000000e150f7210 */ /* 0x000fc80007f5e0ff */
[----:B------:R-:W-:Y:S01]  /*12a0*/  IADD3.X R17, PT, PT, RZ, RZ, R10, P2, P1 ;  /* 0x000000ffff117210 */ /* 0x000fe200017e240a */
[----:B------:R-:W-:-:S04]  /*12b0*/  IMAD.WIDE.U32 R12, R15, R2, RZ ;  /* 0x000000020f0c7225 */ /* 0x000fc800078e00ff */
[----:B------:R-:W-:Y:S01]  /*12c0*/  IMAD R10, R15, R3, R13 ;  /* 0x000000030f0a7224 */ /* 0x000fe200078e020d */
[----:B------:R-:W-:-:S03]  /*12d0*/  IADD3 R13, P0, PT, RZ, -R12, RZ ;  /* 0x8000000cff0d7210 */ /* 0x000fc60007f1e0ff */
[----:B------:R-:W-:Y:S02]  /*12e0*/  IMAD R10, R17, R2, R10 ;  /* 0x00000002110a7224 */ /* 0x000fe400078e020a */
[----:B------:R-:W-:-:S04]  /*12f0*/  IMAD.HI.U32 R14, R15, R13, RZ ;  /* 0x0000000d0f0e7227 */ /* 0x000fc800078e00ff */
[----:B------:R-:W-:-:S04]  /*1300*/  IMAD.X R12, RZ, RZ, ~R10, P0 ;  /* 0x000000ffff0c7224 */ /* 0x000fc800000e0e0a */
[----:B------:R-:W-:-:S04]  /*1310*/  IMAD.WIDE.U32 R14, P0, R15, R12, R14 ;  /* 0x0000000c0f0e7225 */ /* 0x000fc8000780000e */
[C---:B------:R-:W-:Y:S02]  /*1320*/  IMAD R19, R17.reuse, R12, RZ ;  /* 0x0000000c11137224 */ /* 0x040fe400078e02ff */
[----:B------:R-:W-:-:S04]  /*1330*/  IMAD.HI.U32 R10, P1, R17, R13, R14 ;  /* 0x0000000d110a7227 */ /* 0x000fc8000782000e */
[----:B------:R-:W-:Y:S01]  /*1340*/  IMAD.HI.U32 R12, R17, R12, RZ ;  /* 0x0000000c110c7227 */ /* 0x000fe200078e00ff */
[----:B------:R-:W-:-:S03]  /*1350*/  IADD3 R10, P2, PT, R19, R10, RZ ;  /* 0x0000000a130a7210 */ /* 0x000fc60007f5e0ff */
[----:B------:R-:W-:Y:S02]  /*1360*/  IMAD.X R17, R12, 0x1, R17, P0 ;  /* 0x000000010c117824 */ /* 0x000fe400000e0611 */
[----:B------:R-:W-:-:S03]  /*1370*/  IMAD.HI.U32 R12, R10, R9, RZ ;  /* 0x000000090a0c7227 */ /* 0x000fc600078e00ff */
[----:B------:R-:W-:Y:S01]  /*1380*/  IADD3.X R14, PT, PT, RZ, RZ, R17, P2, P1 ;  /* 0x000000ffff0e7210 */ /* 0x000fe200017e2411 */
[----:B------:R-:W-:Y:S02]  /*1390*/  IMAD.MOV.U32 R13, RZ, RZ, RZ ;  /* 0x000000ffff0d7224 */ /* 0x000fe400078e00ff */
[----:B------:R-:W-:-:S04]  /*13a0*/  IMAD.WIDE.U32 R12, R10, R11, R12 ;  /* 0x0000000b0a0c7225 */ /* 0x000fc800078e000c */
[C---:B------:R-:W-:Y:S02]  /*13b0*/  IMAD R15, R14.reuse, R11, RZ ;  /* 0x0000000b0e0f7224 */ /* 0x040fe400078e02ff */
[----:B------:R-:W-:-:S04]  /*13c0*/  IMAD.HI.U32 R12, P0, R14, R9, R12 ;  /* 0x000000090e0c7227 */ /* 0x000fc8000780000c */
[----:B------:R-:W-:Y:S01]  /*13d0*/  IMAD.HI.U32 R10, R14, R11, RZ ;  /* 0x0000000b0e0a7227 */ /* 0x000fe200078e00ff */
[----:B------:R-:W-:-:S03]  /*13e0*/  IADD3 R15, P1, PT, R15, R12, RZ ;  /* 0x0000000c0f0f7210 */ /* 0x000fc60007f3e0ff */
[----:B------:R-:W-:Y:S02]  /*13f0*/  IMAD.X R10, RZ, RZ, R10, P0 ;  /* 0x000000ffff0a7224 */ /* 0x000fe400000e060a */
[----:B------:R-:W-:-:S04]  /*1400*/  IMAD.WIDE.U32 R12, R15, R2, RZ ;  /* 0x000000020f0c7225 */ /* 0x000fc800078e00ff */
[----:B------:R-:W-:Y:S02]  /*1410*/  IMAD.X R17, RZ, RZ, R10, P1 ;  /* 0x000000ffff117224 */ /* 0x000fe400008e060a */
[----:B------:R-:W-:Y:S01]  /*1420*/  IMAD R10, R15, R3, R13 ;  /* 0x000000030f0a7224 */ /* 0x000fe200078e020d */
[----:B------:R-:W-:-:S03]  /*1430*/  IADD3 R13, P1, PT, -R12, R9, RZ ;  /* 0x000000090c0d7210 */ /* 0x000fc60007f3e1ff */
[-C--:B------:R-:W-:Y:S01]  /*1440*/  IMAD R10, R17, R2.reuse, R10 ;  /* 0x00000002110a7224 */ /* 0x080fe200078e020a */
[----:B------:R-:W-:-:S03]  /*1450*/  ISETP.GE.U32.AND P0, PT, R13, R2, PT ;  /* 0x000000020d00720c */ /* 0x000fc60003f06070 */
[----:B------:R-:W-:Y:S01]  /*1460*/  IMAD.X R19, R11, 0x1, ~R10, P1 ;  /* 0x000000010b137824 */ /* 0x000fe200008e0e0a */
[C---:B------:R-:W-:Y:S02]  /*1470*/  IADD3 R9, P1, PT, -R2.reuse, R13, RZ ;  /* 0x0000000d02097210 */ /* 0x040fe40007f3e1ff */
[----:B------:R-:W-:Y:S02]  /*1480*/  IADD3 R10, P2, PT, R15, 0x1, RZ ;  /* 0x000000010f0a7810 */ /* 0x000fe40007f5e0ff */
[C---:B------:R-:W-:Y:S01]  /*1490*/  ISETP.GE.U32.AND.EX P0, PT, R19.reuse, R3, PT, P0 ;  /* 0x000000031300720c */ /* 0x040fe20003f06100 */
[----:B------:R-:W-:Y:S01]  /*14a0*/  IMAD.X R11, R19, 0x1, ~R3, P1 ;  /* 0x00000001130b7824 */ /* 0x000fe200008e0e03 */
[----:B------:R-:W-:Y:S01]  /*14b0*/  ISETP.NE.U32.AND P1, PT, R2, RZ, PT ;  /* 0x000000ff0200720c */ /* 0x000fe20003f25070 */
[----:B------:R-:W-:Y:S01]  /*14c0*/  IMAD.X R12, RZ, RZ, R17, P2 ;  /* 0x000000ffff0c7224 */ /* 0x000fe200010e0611 */
[----:B------:R-:W-:Y:S02]  /*14d0*/  SEL R9, R9, R13, P0 ;  /* 0x0000000d09097207 */ /* 0x000fe40000000000 */
[----:B------:R-:W-:-:S02]  /*14e0*/  SEL R15, R10, R15, P0 ;  /* 0x0000000f0a0f7207 */ /* 0x000fc40000000000 */
[----:B------:R-:W-:Y:S02]  /*14f0*/  SEL R11, R11, R19, P0 ;  /* 0x000000130b0b7207 */ /* 0x000fe40000000000 */
[----:B------:R-:W-:Y:S02]  /*1500*/  SEL R12, R12, R17, P0 ;  /* 0x000000110c0c7207 */ /* 0x000fe40000000000 */
[----:B------:R-:W-:Y:S01]  /*1510*/  ISETP.GE.U32.AND P0, PT, R9, R2, PT ;  /* 0x000000020900720c */ /* 0x000fe20003f06070 */
[----:B------:R-:W-:Y:S01]  /*1520*/  IMAD.MOV.U32 R9, RZ, RZ, 0x0 ;  /* 0x00000000ff097424 */ /* 0x000fe200078e00ff */
[----:B------:R-:W-:Y:S02]  /*1530*/  IADD3 R10, P2, PT, R15, 0x1, RZ ;  /* 0x000000010f0a7810 */ /* 0x000fe40007f5e0ff */
[----:B------:R-:W-:Y:S02]  /*1540*/  ISETP.GE.U32.AND.EX P0, PT, R11, R3, PT, P0 ;  /* 0x000000030b00720c */ /* 0x000fe40003f06100 */
[----:B------:R-:W-:Y:S01]  /*1550*/  ISETP.NE.AND.EX P1, PT, R3, RZ, PT, P1 ;  /* 0x000000ff0300720c */ /* 0x000fe20003f25310 */
[----:B------:R-:W-:Y:S01]  /*1560*/  IMAD.X R11, RZ, RZ, R12, P2 ;  /* 0x000000ffff0b7224 */ /* 0x000fe200010e060c */
[----:B------:R-:W-:-:S04]  /*1570*/  SEL R10, R10, R15, P0 ;  /* 0x0000000f0a0a7207 */ /* 0x000fc80000000000 */
[----:B------:R-:W-:Y:S02]  /*1580*/  SEL R11, R11, R12, P0 ;  /* 0x0000000c0b0b7207 */ /* 0x000fe40000000000 */
[----:B------:R-:W-:Y:S02]  /*1590*/  SEL R10, R10, 0xffffffff, P1 ;  /* 0xffffffff0a0a7807 */ /* 0x000fe40000800000 */
[----:B------:R-:W-:Y:S01]  /*15a0*/  SEL R11, R11, 0xffffffff, P1 ;  /* 0xffffffff0b0b7807 */ /* 0x000fe20000800000 */
[----:B------:R-:W-:Y:S06]  /*15b0*/  RET.REL.NODEC R8 `(_Z22histogram_range_kernelPKhPjjjj) ;  /* 0xffffffe808907950 */ /* 0x000fec0003c3ffff */
.L_x_30:
[----:B------:R-:W-:-:S00]  /*15c0*/  BRA `(.L_x_30) ;  /* 0xfffffffc00fc7947 */ /* 0x000fc0000383ffff */
[----:B------:R-:W-:-:S00]  /*15d0*/  NOP ;  /* 0x0000000000007918 */ /* 0x000fc00000000000 */
        /* <DEDUP_REMOVED lines=10> */
.L_x_31:


//--------------------- .nv.shared._Z22histogram_range_kernelPKhPjjjj --------------------------
	.section	.nv.shared._Z22histogram_range_kernelPKhPjjjj,"aw",@nobits
	.sectionflags	@""
	.align	16
	.zero		1024


//--------------------- .nv.shared.reserved.0     --------------------------
	.section	.nv.shared.reserved.0,"aw",@nobits
	.weak		__nv_reservedSMEM_offset_0_alias
	.size		__nv_reservedSMEM_offset_0_alias, 0, 64
	.other		__nv_reservedSMEM_offset_0_alias,@"STO_CUDA_RESERVED_SHARED STV_DEFAULT"
__nv_reservedSMEM_offset_0_alias:
	.zero		0
	.zero		64


//--------------------- .nv.constant0._Z22histogram_range_kernelPKhPjjjj --------------------------
	.section	.nv.constant0._Z22histogram_range_kernelPKhPjjjj,"a",@progbits
	.sectionflags	@""
	.align	4
.nv.constant0._Z22histogram_range_kernelPKhPjjjj:
	.zero		924


//--------------------- SYMBOLS --------------------------

	.type		.nv.reservedSmem.offset0,@object
	.size		.nv.reservedSmem.offset0,0x4
	.type		.nv.reservedSmem.cap,@object
	.size		.nv.reservedSmem.cap,0x4
